	.headerflags	@"EF_CUDA_TEXMODE_UNIFIED EF_CUDA_64BIT_ADDRESS EF_CUDA_ACCELERATORS EF_CUDA_SM90 EF_CUDA_VIRTUAL_SM(EF_CUDA_SM90)"
	.elftype	@"ET_EXEC"


//--------------------- .nv.info                  --------------------------
	.section	.nv.info,"",@"SHT_CUDA_INFO"
	.align	4


	//----- nvinfo : EIATTR_REGCOUNT
	.align		4
        /*0000*/ 	.byte	0x04, 0x2f
        /*0002*/ 	.short	(.L_1 - .L_0)
	.align		4
.L_0:
        /*0004*/ 	.word	index@(triton_poi_fused_add_div_mul_relu_sqrt_sub_var_mean_1)
        /*0008*/ 	.word	0x00000014


	//----- nvinfo : EIATTR_MIN_STACK_SIZE
	.align		4
.L_1:
        /*000c*/ 	.byte	0x04, 0x12
        /*000e*/ 	.short	(.L_3 - .L_2)
	.align		4
.L_2:
        /*0010*/ 	.word	index@(triton_poi_fused_add_div_mul_relu_sqrt_sub_var_mean_1)
        /*0014*/ 	.word	0x00000000


	//----- nvinfo : EIATTR_FRAME_SIZE
	.align		4
.L_3:
        /*0018*/ 	.byte	0x04, 0x11
        /*001a*/ 	.short	(.L_5 - .L_4)
	.align		4
.L_4:
        /*001c*/ 	.word	index@(triton_poi_fused_add_div_mul_relu_sqrt_sub_var_mean_1)
        /*0020*/ 	.word	0x00000000


	//----- nvinfo : EIATTR_MIN_STACK_SIZE
	.align		4
.L_5:
        /*0024*/ 	.byte	0x04, 0x12
        /*0026*/ 	.short	(.L_7 - .L_6)
	.align		4
.L_6:
        /*0028*/ 	.word	index@(triton_poi_fused_add_div_mul_relu_sqrt_sub_var_mean_1)
        /*002c*/ 	.word	0x00000000
.L_7:


//--------------------- .nv.info.triton_poi_fused_add_div_mul_relu_sqrt_sub_var_mean_1 --------------------------
	.section	.nv.info.triton_poi_fused_add_div_mul_relu_sqrt_sub_var_mean_1,"",@"SHT_CUDA_INFO"
	.sectionflags	@""
	.align	4


	//----- nvinfo : EIATTR_CUDA_API_VERSION
	.align		4
        /*0000*/ 	.byte	0x04, 0x37
        /*0002*/ 	.short	(.L_9 - .L_8)
.L_8:
        /*0004*/ 	.word	0x0000007c


	//----- nvinfo : EIATTR_KPARAM_INFO
	.align		4
.L_9:
        /*0008*/ 	.byte	0x04, 0x17
        /*000a*/ 	.short	(.L_11 - .L_10)
.L_10:
        /*000c*/ 	.word	0x00000000
        /*0010*/ 	.short	0x0006
        /*0012*/ 	.short	0x0030
        /*0014*/ 	.byte	0x00, 0xf0, 0x11, 0x00


	//----- nvinfo : EIATTR_KPARAM_INFO
	.align		4
.L_11:
        /*0018*/ 	.byte	0x04, 0x17
        /*001a*/ 	.short	(.L_13 - .L_12)
.L_12:
        /*001c*/ 	.word	0x00000000
        /*0020*/ 	.short	0x0005
        /*0022*/ 	.short	0x0028
        /*0024*/ 	.byte	0x00, 0xf4, 0x21, 0x00


	//----- nvinfo : EIATTR_KPARAM_INFO
	.align		4
.L_13:
        /*0028*/ 	.byte	0x04, 0x17
        /*002a*/ 	.short	(.L_15 - .L_14)
.L_14:
        /*002c*/ 	.word	0x00000000
        /*0030*/ 	.short	0x0004
        /*0032*/ 	.short	0x0020
        /*0034*/ 	.byte	0x00, 0xf4, 0x21, 0x00


	//----- nvinfo : EIATTR_KPARAM_INFO
	.align		4
.L_15:
        /*0038*/ 	.byte	0x04, 0x17
        /*003a*/ 	.short	(.L_17 - .L_16)
.L_16:
        /*003c*/ 	.word	0x00000000
        /*0040*/ 	.short	0x0003
        /*0042*/ 	.short	0x0018
        /*0044*/ 	.byte	0x00, 0xf4, 0x21, 0x00


	//----- nvinfo : EIATTR_KPARAM_INFO
	.align		4
.L_17:
        /*0048*/ 	.byte	0x04, 0x17
        /*004a*/ 	.short	(.L_19 - .L_18)
.L_18:
        /*004c*/ 	.word	0x00000000
        /*0050*/ 	.short	0x0002
        /*0052*/ 	.short	0x0010
        /*0054*/ 	.byte	0x00, 0xf4, 0x21, 0x00


	//----- nvinfo : EIATTR_KPARAM_INFO
	.align		4
.L_19:
        /*0058*/ 	.byte	0x04, 0x17
        /*005a*/ 	.short	(.L_21 - .L_20)
.L_20:
        /*005c*/ 	.word	0x00000000
        /*0060*/ 	.short	0x0001
        /*0062*/ 	.short	0x0008
        /*0064*/ 	.byte	0x00, 0xf4, 0x21, 0x00


	//----- nvinfo : EIATTR_KPARAM_INFO
	.align		4
.L_21:
        /*0068*/ 	.byte	0x04, 0x17
        /*006a*/ 	.short	(.L_23 - .L_22)
.L_22:
        /*006c*/ 	.word	0x00000000
        /*0070*/ 	.short	0x0000
        /*0072*/ 	.short	0x0000
        /*0074*/ 	.byte	0x00, 0xf4, 0x21, 0x00


	//----- nvinfo : EIATTR_SPARSE_MMA_MASK
	.align		4
.L_23:
        /*0078*/ 	.byte	0x03, 0x50
        /*007a*/ 	.short	0x0000


	//----- nvinfo : EIATTR_MAXREG_COUNT
	.align		4
        /*007c*/ 	.byte	0x03, 0x1b
        /*007e*/ 	.short	0x00ff


	//----- nvinfo : EIATTR_EXIT_INSTR_OFFSETS
	.align		4
        /*0080*/ 	.byte	0x04, 0x1c
        /*0082*/ 	.short	(.L_25 - .L_24)


	//   ....[0]....
.L_24:
        /*0084*/ 	.word	0x000002e0


	//   ....[1]....
        /*0088*/ 	.word	0x00000300


	//----- nvinfo : EIATTR_REQNTID
	.align		4
.L_25:
        /*008c*/ 	.byte	0x04, 0x10
        /*008e*/ 	.short	(.L_27 - .L_26)
.L_26:
        /*0090*/ 	.word	0x00000020
        /*0094*/ 	.word	0x00000001
        /*0098*/ 	.word	0x00000001


	//----- nvinfo : EIATTR_CBANK_PARAM_SIZE
	.align		4
.L_27:
        /*009c*/ 	.byte	0x03, 0x19
        /*009e*/ 	.short	0x0034


	//----- nvinfo : EIATTR_PARAM_CBANK
	.align		4
        /*00a0*/ 	.byte	0x04, 0x0a
        /*00a2*/ 	.short	(.L_29 - .L_28)
	.align		4
.L_28:
        /*00a4*/ 	.word	index@(.nv.constant0.triton_poi_fused_add_div_mul_relu_sqrt_sub_var_mean_1)
        /*00a8*/ 	.short	0x0210
        /*00aa*/ 	.short	0x0034


	//----- nvinfo : EIATTR_SW_WAR
	.align		4
.L_29:
        /*00ac*/ 	.byte	0x04, 0x36
        /*00ae*/ 	.short	(.L_31 - .L_30)
.L_30:
        /*00b0*/ 	.word	0x00000008
.L_31:


//--------------------- .nv.callgraph             --------------------------
	.section	.nv.callgraph,"",@"SHT_CUDA_CALLGRAPH"
	.align	4
	.sectionentsize	8
	.align		4
        /*0000*/ 	.word	0x00000000
	.align		4
        /*0004*/ 	.word	0xffffffff
	.align		4
        /*0008*/ 	.word	0x00000000
	.align		4
        /*000c*/ 	.word	0xfffffffe
	.align		4
        /*0010*/ 	.word	0x00000000
	.align		4
        /*0014*/ 	.word	0xfffffffd
	.align		4
        /*0018*/ 	.word	0x00000000
	.align		4
        /*001c*/ 	.word	0xfffffffc


//--------------------- .text.triton_poi_fused_add_div_mul_relu_sqrt_sub_var_mean_1 --------------------------
	.section	.text.triton_poi_fused_add_div_mul_relu_sqrt_sub_var_mean_1,"ax",@progbits
	.align	128
        .global         triton_poi_fused_add_div_mul_relu_sqrt_sub_var_mean_1
        .type           triton_poi_fused_add_div_mul_relu_sqrt_sub_var_mean_1,@function
        .size           triton_poi_fused_add_div_mul_relu_sqrt_sub_var_mean_1,(.L_x_1 - triton_poi_fused_add_div_mul_relu_sqrt_sub_var_mean_1)
        .other          triton_poi_fused_add_div_mul_relu_sqrt_sub_var_mean_1,@"STO_CUDA_ENTRY STV_DEFAULT"
triton_poi_fused_add_div_mul_relu_sqrt_sub_var_mean_1:
.text.triton_poi_fused_add_div_mul_relu_sqrt_sub_var_mean_1:
[----:B------:R-:W0:Y:S01]  /*0000*/  LDC R1, c[0x0][0x28] ;  /* 0x00000a00ff017b82 */ /* 0x000e220000000800 */
[----:B------:R-:W1:Y:S07]  /*0010*/  S2R R14, SR_TID.X ;  /* 0x00000000000e7919 */ /* 0x000e6e0000002100 */
[----:B------:R-:W2:Y:S01]  /*0020*/  LDC.64 R6, c[0x0][0x220] ;  /* 0x00008800ff067b82 */ /* 0x000ea20000000a00 */
[----:B------:R-:W-:Y:S01]  /*0030*/  IMAD.MOV.U32 R12, RZ, RZ, RZ ;  /* 0x000000ffff0c7224 */ /* 0x000fe200078e00ff */
[----:B------:R-:W-:Y:S01]  /*0040*/  ULDC.64 UR4, c[0x0][0x208] ;  /* 0x0000820000047ab9 */ /* 0x000fe20000000a00 */
[----:B------:R-:W3:Y:S05]  /*0050*/  S2R R13, SR_CTAID.X ;  /* 0x00000000000d7919 */ /* 0x000eea0000002500 */
[----:B------:R-:W4:Y:S08]  /*0060*/  LDC.64 R4, c[0x0][0x218] ;  /* 0x00008600ff047b82 */ /* 0x000f300000000a00 */
[----:B------:R-:W5:Y:S08]  /*0070*/  LDC.64 R8, c[0x0][0x228] ;  /* 0x00008a00ff087b82 */ /* 0x000f700000000a00 */
[----:B------:R-:W5:Y:S01]  /*0080*/  LDC.64 R10, c[0x0][0x230] ;  /* 0x00008c00ff0a7b82 */ /* 0x000f620000000a00 */
[----:B-1----:R-:W-:-:S02]  /*0090*/  LOP3.LUT R0, R14, 0xf, RZ, 0xc0, !PT ;  /* 0x0000000f0e007812 */ /* 0x002fc400078ec0ff */
[----:B---3--:R-:W-:-:S03]  /*00a0*/  SHF.R.S32.HI R2, RZ, 0x1b, R13 ;  /* 0x0000001bff027819 */ /* 0x008fc6000001140d */
[----:B------:R-:W-:Y:S01]  /*00b0*/  IMAD R13, R13, 0x10, R0 ;  /* 0x000000100d0d7824 */ /* 0x000fe200078e0200 */
[----:B------:R-:W-:-:S04]  /*00c0*/  SGXT R0, R2, 0x1 ;  /* 0x000000010200781a */ /* 0x000fc80000000200 */
[----:B------:R-:W-:Y:S01]  /*00d0*/  ISETP.GE.AND P0, PT, R13, 0x10, PT ;  /* 0x000000100d00780c */ /* 0x000fe20003f06270 */
[----:B------:R-:W1:Y:S01]  /*00e0*/  LDC.64 R2, c[0x0][0x210] ;  /* 0x00008400ff027b82 */ /* 0x000e620000000a00 */
[----:B------:R-:W-:-:S04]  /*00f0*/  LEA.HI R0, R0, R13, RZ, 0x2 ;  /* 0x0000000d00007211 */ /* 0x000fc800078f10ff */
[----:B------:R-:W-:-:S05]  /*0100*/  SHF.R.S32.HI R15, RZ, 0x2, R0 ;  /* 0x00000002ff0f7819 */ /* 0x000fca0000011400 */
[----:B--2---:R-:W-:-:S05]  /*0110*/  IMAD.WIDE R6, R15, 0x4, R6 ;  /* 0x000000040f067825 */ /* 0x004fca00078e0206 */
[----:B------:R2:W3:Y:S01]  /*0120*/  @!P0 LDG.E.EL R12, desc[UR4][R6.64] ;  /* 0x00000004060c8981 */ /* 0x0004e2000c2e1900 */
[----:B------:R-:W-:Y:S01]  /*0130*/  HFMA2.MMA R0, -RZ, RZ, 0, 0 ;  /* 0x00000000ff007435 */ /* 0x000fe200000001ff */
[----:B------:R-:W-:Y:S01]  /*0140*/  MOV R17, RZ ;  /* 0x000000ff00117202 */ /* 0x000fe20000000f00 */
[----:B----4-:R-:W-:-:S05]  /*0150*/  IMAD.WIDE R4, R15, 0x4, R4 ;  /* 0x000000040f047825 */ /* 0x010fca00078e0204 */
[----:B------:R-:W4:Y:S01]  /*0160*/  @!P0 LDG.E.EL R17, desc[UR4][R4.64] ;  /* 0x0000000404118981 */ /* 0x000f22000c2e1900 */
[----:B-1----:R-:W-:-:S05]  /*0170*/  IMAD.WIDE R2, R13, 0x4, R2 ;  /* 0x000000040d027825 */ /* 0x002fca00078e0202 */
[----:B------:R1:W4:Y:S01]  /*0180*/  @!P0 LDG.E R0, desc[UR4][R2.64] ;  /* 0x0000000402008981 */ /* 0x000322000c1e1900 */
[----:B--2---:R-:W-:Y:S01]  /*0190*/  CS2R R6, SRZ ;  /* 0x0000000000067805 */ /* 0x004fe2000001ff00 */
[----:B-----5:R-:W-:-:S04]  /*01a0*/  IMAD.WIDE R8, R15, 0x4, R8 ;  /* 0x000000040f087825 */ /* 0x020fc800078e0208 */
[----:B0-----:R-:W-:Y:S01]  /*01b0*/  IMAD.WIDE R10, R15, 0x4, R10 ;  /* 0x000000040f0a7825 */ /* 0x001fe200078e020a */
[----:B------:R-:W2:Y:S01]  /*01c0*/  @!P0 LDG.E.EL R6, desc[UR4][R8.64] ;  /* 0x0000000408068981 */ /* 0x000ea2000c2e1900 */
[----:B-1----:R-:W0:Y:S03]  /*01d0*/  LDC.64 R2, c[0x0][0x238] ;  /* 0x00008e00ff027b82 */ /* 0x002e260000000a00 */
[----:B------:R-:W2:Y:S01]  /*01e0*/  @!P0 LDG.E.EL R7, desc[UR4][R10.64] ;  /* 0x000000040a078981 */ /* 0x000ea2000c2e1900 */
[----:B0-----:R-:W-:Y:S01]  /*01f0*/  IMAD.WIDE R2, R13, 0x4, R2 ;  /* 0x000000040d027825 */ /* 0x001fe200078e0202 */
[C---:B---3--:R-:W-:Y:S02]  /*0200*/  FSETP.GT.AND P0, PT, |R12|.reuse, 8.50705917302346158658e+37, PT ;  /* 0x7e8000000c00780b */ /* 0x048fe40003f04200 */
[----:B------:R-:W-:-:S11]  /*0210*/  FSETP.GEU.AND P1, PT, |R12|, 1.175494350822287508e-38, PT ;  /* 0x008000000c00780b */ /* 0x000fd60003f2e200 */
[----:B------:R-:W-:-:S04]  /*0220*/  @P0 FMUL R12, R12, 0.25 ;  /* 0x3e8000000c0c0820 */ /* 0x000fc80000400000 */
[----:B------:R-:W-:Y:S01]  /*0230*/  @!P1 FMUL R12, R12, 16777216 ;  /* 0x4b8000000c0c9820 */ /* 0x000fe20000400000 */
[----:B----4-:R-:W-:-:S03]  /*0240*/  FADD R0, -R17, R0 ;  /* 0x0000000011007221 */ /* 0x010fc60000000100 */
[----:B------:R-:W0:Y:S01]  /*0250*/  MUFU.RCP R5, R12 ;  /* 0x0000000c00057308 */ /* 0x000e220000001000 */
[----:B------:R-:W-:Y:S01]  /*0260*/  @P0 FMUL R0, R0, 0.25 ;  /* 0x3e80000000000820 */ /* 0x000fe20000400000 */
[----:B------:R-:W-:-:S03]  /*0270*/  LOP3.LUT P0, RZ, R14, 0x10, RZ, 0xc0, !PT ;  /* 0x000000100eff7812 */ /* 0x000fc6000780c0ff */
[----:B------:R-:W-:Y:S01]  /*0280*/  @!P1 FMUL R0, R0, 16777216 ;  /* 0x4b80000000009820 */ /* 0x000fe20000400000 */
[----:B------:R-:W-:-:S03]  /*0290*/  ISETP.LT.AND P0, PT, R13, 0x10, !P0 ;  /* 0x000000100d00780c */ /* 0x000fc60004701270 */
[----:B0-----:R-:W-:-:S04]  /*02a0*/  FMUL R0, R5, R0 ;  /* 0x0000000005007220 */ /* 0x001fc80000400000 */
[----:B--2---:R-:W-:-:S05]  /*02b0*/  FFMA R0, R0, R6, R7 ;  /* 0x0000000600007223 */ /* 0x004fca0000000007 */
[----:B------:R-:W-:-:S04]  /*02c0*/  FSETP.GEU.AND P1, PT, R0, RZ, PT ;  /* 0x000000ff0000720b */ /* 0x000fc80003f2e000 */
[----:B------:R-:W-:Y:S01]  /*02d0*/  FSEL R5, R0, RZ, P1 ;  /* 0x000000ff00057208 */ /* 0x000fe20000800000 */
[----:B------:R-:W-:Y:S08]  /*02e0*/  @!P0 EXIT ;  /* 0x000000000000894d */ /* 0x000ff00003800000 */
[----:B------:R-:W-:Y:S01]  /*02f0*/  STG.E desc[UR4][R2.64], R5 ;  /* 0x0000000502007986 */ /* 0x000fe2000c101904 */
[----:B------:R-:W-:Y:S05]  /*0300*/  EXIT ;  /* 0x000000000000794d */ /* 0x000fea0003800000 */
.L_x_0:
[----:B------:R-:W-:-:S00]  /*0310*/  BRA `(.L_x_0) ;  /* 0xfffffffc00fc7947 */ /* 0x000fc0000383ffff */
[----:B------:R-:W-:-:S00]  /*0320*/  NOP ;  /* 0x0000000000007918 */ /* 0x000fc00000000000 */
        /* <DEDUP_REMOVED lines=13> */
.L_x_1:


//--------------------- .nv.constant0.triton_poi_fused_add_div_mul_relu_sqrt_sub_var_mean_1 --------------------------
	.section	.nv.constant0.triton_poi_fused_add_div_mul_relu_sqrt_sub_var_mean_1,"a",@progbits
	.sectionflags	@""
	.align	4
.nv.constant0.triton_poi_fused_add_div_mul_relu_sqrt_sub_var_mean_1:
	.zero		580
